//
// Generated by NVIDIA NVVM Compiler
//
// Compiler Build ID: CL-36424714
// Cuda compilation tools, release 13.0, V13.0.88
// Based on NVVM 20.0.0
//

.version 9.0
.target sm_100
.address_size 64

	// .globl	_Z16dgemm_gpu_simplePKfS0_Pfi

.visible .entry _Z16dgemm_gpu_simplePKfS0_Pfi(
	.param .u64 .ptr .align 1 _Z16dgemm_gpu_simplePKfS0_Pfi_param_0,
	.param .u64 .ptr .align 1 _Z16dgemm_gpu_simplePKfS0_Pfi_param_1,
	.param .u64 .ptr .align 1 _Z16dgemm_gpu_simplePKfS0_Pfi_param_2,
	.param .u32 _Z16dgemm_gpu_simplePKfS0_Pfi_param_3
)
{
	.reg .pred 	%p<10>;
	.reg .b32 	%r<45>;
	.reg .b32 	%f<68>;
	.reg .b64 	%rd<53>;

	ld.param.u64 	%rd11, [_Z16dgemm_gpu_simplePKfS0_Pfi_param_0];
	ld.param.u64 	%rd12, [_Z16dgemm_gpu_simplePKfS0_Pfi_param_1];
	ld.param.u32 	%r20, [_Z16dgemm_gpu_simplePKfS0_Pfi_param_3];
	cvta.to.global.u64 	%rd1, %rd12;
	cvta.to.global.u64 	%rd2, %rd11;
	mov.u32 	%r21, %tid.x;
	mov.u32 	%r22, %ctaid.x;
	mov.u32 	%r23, %ntid.x;
	mov.u32 	%r24, %tid.y;
	mov.u32 	%r25, %ctaid.y;
	mov.u32 	%r26, %ntid.y;
	mad.lo.s32 	%r27, %r25, %r26, %r24;
	mov.u32 	%r28, %nctaid.x;
	mad.lo.s32 	%r29, %r27, %r28, %r22;
	mad.lo.s32 	%r1, %r29, %r23, %r21;
	rem.s32 	%r2, %r1, %r20;
	sub.s32 	%r39, %r1, %r2;
	setp.lt.s32 	%p1, %r20, 1;
	mov.f32 	%f67, 0f00000000;
	@%p1 bra 	$L__BB0_12;
	and.b32  	%r4, %r20, 7;
	setp.lt.u32 	%p2, %r20, 8;
	mov.b32 	%r43, 0;
	mov.f32 	%f67, 0f00000000;
	@%p2 bra 	$L__BB0_4;
	and.b32  	%r43, %r20, 2147483640;
	neg.s32 	%r41, %r43;
	mul.wide.u32 	%rd13, %r20, 4;
	add.s64 	%rd3, %rd1, %rd13;
	mul.wide.u32 	%rd14, %r20, 8;
	add.s64 	%rd4, %rd1, %rd14;
	mul.wide.u32 	%rd15, %r20, 12;
	add.s64 	%rd5, %rd1, %rd15;
	mul.wide.u32 	%rd16, %r20, 16;
	add.s64 	%rd6, %rd1, %rd16;
	mul.wide.u32 	%rd17, %r20, 20;
	add.s64 	%rd7, %rd1, %rd17;
	mul.wide.u32 	%rd18, %r20, 24;
	add.s64 	%rd8, %rd1, %rd18;
	mul.wide.u32 	%rd19, %r20, 28;
	add.s64 	%rd9, %rd1, %rd19;
	mov.f32 	%f67, 0f00000000;
	shl.b32 	%r31, %r20, 3;
	mov.u32 	%r40, %r2;
$L__BB0_3:
	.pragma "nounroll";
	mul.wide.s32 	%rd20, %r40, 4;
	add.s64 	%rd21, %rd3, %rd20;
	add.s64 	%rd22, %rd4, %rd20;
	add.s64 	%rd23, %rd5, %rd20;
	add.s64 	%rd24, %rd6, %rd20;
	add.s64 	%rd25, %rd7, %rd20;
	add.s64 	%rd26, %rd8, %rd20;
	add.s64 	%rd27, %rd9, %rd20;
	add.s64 	%rd28, %rd1, %rd20;
	mul.wide.s32 	%rd29, %r39, 4;
	add.s64 	%rd30, %rd2, %rd29;
	ld.global.f32 	%f17, [%rd30];
	ld.global.f32 	%f18, [%rd28];
	fma.rn.f32 	%f19, %f17, %f18, %f67;
	ld.global.f32 	%f20, [%rd30+4];
	ld.global.f32 	%f21, [%rd21];
	fma.rn.f32 	%f22, %f20, %f21, %f19;
	ld.global.f32 	%f23, [%rd30+8];
	ld.global.f32 	%f24, [%rd22];
	fma.rn.f32 	%f25, %f23, %f24, %f22;
	ld.global.f32 	%f26, [%rd30+12];
	ld.global.f32 	%f27, [%rd23];
	fma.rn.f32 	%f28, %f26, %f27, %f25;
	ld.global.f32 	%f29, [%rd30+16];
	ld.global.f32 	%f30, [%rd24];
	fma.rn.f32 	%f31, %f29, %f30, %f28;
	ld.global.f32 	%f32, [%rd30+20];
	ld.global.f32 	%f33, [%rd25];
	fma.rn.f32 	%f34, %f32, %f33, %f31;
	ld.global.f32 	%f35, [%rd30+24];
	ld.global.f32 	%f36, [%rd26];
	fma.rn.f32 	%f37, %f35, %f36, %f34;
	ld.global.f32 	%f38, [%rd30+28];
	ld.global.f32 	%f39, [%rd27];
	fma.rn.f32 	%f67, %f38, %f39, %f37;
	add.s32 	%r41, %r41, 8;
	add.s32 	%r40, %r40, %r31;
	add.s32 	%r39, %r39, 8;
	setp.ne.s32 	%p3, %r41, 0;
	@%p3 bra 	$L__BB0_3;
$L__BB0_4:
	setp.eq.s32 	%p4, %r4, 0;
	@%p4 bra 	$L__BB0_12;
	sub.s32 	%r14, %r1, %r2;
	and.b32  	%r15, %r20, 3;
	setp.lt.u32 	%p5, %r4, 4;
	@%p5 bra 	$L__BB0_7;
	add.s32 	%r32, %r14, %r43;
	mul.wide.s32 	%rd31, %r32, 4;
	add.s64 	%rd32, %rd2, %rd31;
	ld.global.f32 	%f41, [%rd32];
	mad.lo.s32 	%r33, %r43, %r20, %r2;
	mul.wide.s32 	%rd33, %r33, 4;
	add.s64 	%rd34, %rd1, %rd33;
	ld.global.f32 	%f42, [%rd34];
	fma.rn.f32 	%f43, %f41, %f42, %f67;
	ld.global.f32 	%f44, [%rd32+4];
	mul.wide.u32 	%rd35, %r20, 4;
	add.s64 	%rd36, %rd34, %rd35;
	ld.global.f32 	%f45, [%rd36];
	fma.rn.f32 	%f46, %f44, %f45, %f43;
	ld.global.f32 	%f47, [%rd32+8];
	add.s64 	%rd37, %rd36, %rd35;
	ld.global.f32 	%f48, [%rd37];
	fma.rn.f32 	%f49, %f47, %f48, %f46;
	ld.global.f32 	%f50, [%rd32+12];
	add.s64 	%rd38, %rd37, %rd35;
	ld.global.f32 	%f51, [%rd38];
	fma.rn.f32 	%f67, %f50, %f51, %f49;
	add.s32 	%r43, %r43, 4;
$L__BB0_7:
	setp.eq.s32 	%p6, %r15, 0;
	@%p6 bra 	$L__BB0_12;
	setp.eq.s32 	%p7, %r15, 1;
	@%p7 bra 	$L__BB0_10;
	add.s32 	%r34, %r14, %r43;
	mul.wide.s32 	%rd39, %r34, 4;
	add.s64 	%rd40, %rd2, %rd39;
	ld.global.f32 	%f53, [%rd40];
	mad.lo.s32 	%r35, %r43, %r20, %r2;
	mul.wide.s32 	%rd41, %r35, 4;
	add.s64 	%rd42, %rd1, %rd41;
	ld.global.f32 	%f54, [%rd42];
	fma.rn.f32 	%f55, %f53, %f54, %f67;
	ld.global.f32 	%f56, [%rd40+4];
	mul.wide.u32 	%rd43, %r20, 4;
	add.s64 	%rd44, %rd42, %rd43;
	ld.global.f32 	%f57, [%rd44];
	fma.rn.f32 	%f67, %f56, %f57, %f55;
	add.s32 	%r43, %r43, 2;
$L__BB0_10:
	and.b32  	%r36, %r20, 1;
	setp.eq.b32 	%p8, %r36, 1;
	not.pred 	%p9, %p8;
	@%p9 bra 	$L__BB0_12;
	add.s32 	%r37, %r14, %r43;
	mul.wide.s32 	%rd45, %r37, 4;
	add.s64 	%rd46, %rd2, %rd45;
	ld.global.f32 	%f58, [%rd46];
	mad.lo.s32 	%r38, %r43, %r20, %r2;
	mul.wide.s32 	%rd47, %r38, 4;
	add.s64 	%rd48, %rd1, %rd47;
	ld.global.f32 	%f59, [%rd48];
	fma.rn.f32 	%f67, %f58, %f59, %f67;
$L__BB0_12:
	ld.param.u64 	%rd52, [_Z16dgemm_gpu_simplePKfS0_Pfi_param_2];
	cvta.to.global.u64 	%rd49, %rd52;
	mul.wide.s32 	%rd50, %r1, 4;
	add.s64 	%rd51, %rd49, %rd50;
	st.global.f32 	[%rd51], %f67;
	ret;

}


// ===== COMPILED SASS (sm_100) =====

	.target	sm_100

	.elftype	@"ET_EXEC"


//--------------------- .note.nv.tkinfo           --------------------------
	.section	.note.nv.tkinfo,"",@"SHT_NOTE"
	.sectionflags	@"SHF_NOTE_NV_TKINFO"
	.tkinfo
        /*0018*/ 	.word	0x00000002
        /*0030*/ 	.string	""
        /*0030*/ 	.string	"ptxas"
        /*0030*/ 	.string	"Cuda compilation tools, release 13.0, V13.0.88"
        /*0030*/ 	.string	"Build cuda_13.0.r13.0/compiler.36424714_0"
        /*0030*/ 	.string	"-arch sm_100 -m 64 "



//--------------------- .note.nv.cuinfo           --------------------------
	.section	.note.nv.cuinfo,"",@"SHT_NOTE"
	.sectionflags	@"SHF_NOTE_NV_CUINFO"
        /*0018*/ 	.short	0x0002
        /*001a*/ 	.short	0x0064
        /*001c*/ 	.short	0x0082
	.zero		2


//--------------------- .nv.info                  --------------------------
	.section	.nv.info,"",@"SHT_CUDA_INFO"
	.align	4


	//----- nvinfo : EIATTR_REGCOUNT
	.align		4
        /*0000*/ 	.byte	0x04, 0x2f
        /*0002*/ 	.short	(.L_1 - .L_0)
	.align		4
.L_0:
        /*0004*/ 	.word	index@(_Z16dgemm_gpu_simplePKfS0_Pfi)
        /*0008*/ 	.word	0x0000001f


	//----- nvinfo : EIATTR_FRAME_SIZE
	.align		4
.L_1:
        /*000c*/ 	.byte	0x04, 0x11
        /*000e*/ 	.short	(.L_3 - .L_2)
	.align		4
.L_2:
        /*0010*/ 	.word	index@(_Z16dgemm_gpu_simplePKfS0_Pfi)
        /*0014*/ 	.word	0x00000000


	//----- nvinfo : EIATTR_MIN_STACK_SIZE
	.align		4
.L_3:
        /*0018*/ 	.byte	0x04, 0x12
        /*001a*/ 	.short	(.L_5 - .L_4)
	.align		4
.L_4:
        /*001c*/ 	.word	index@(_Z16dgemm_gpu_simplePKfS0_Pfi)
        /*0020*/ 	.word	0x00000000
.L_5:


//--------------------- .nv.compat                --------------------------
	.section	.nv.compat,"",@"SHT_CUDA_COMPAT_INFO"
	.align	4
        /*0000*/ 	.byte	0x02, 0x09, 0x00, 0x00, 0x02, 0x02, 0x01, 0x00, 0x02, 0x05, 0x05, 0x00, 0x03, 0x07, 0x01, 0x01
        /*0010*/ 	.byte	0x02, 0x03, 0x00, 0x00, 0x02, 0x06, 0x01, 0x00, 0x04, 0x0b, 0x08, 0x00, 0x09, 0x00, 0x00, 0x00
        /*0020*/ 	.byte	0x00, 0x00, 0x00, 0x00


//--------------------- .nv.info._Z16dgemm_gpu_simplePKfS0_Pfi --------------------------
	.section	.nv.info._Z16dgemm_gpu_simplePKfS0_Pfi,"",@"SHT_CUDA_INFO"
	.sectionflags	@""
	.align	4


	//----- nvinfo : EIATTR_CUDA_API_VERSION
	.align		4
        /*0000*/ 	.byte	0x04, 0x37
        /*0002*/ 	.short	(.L_7 - .L_6)
.L_6:
        /*0004*/ 	.word	0x00000082


	//----- nvinfo : EIATTR_KPARAM_INFO
	.align		4
.L_7:
        /*0008*/ 	.byte	0x04, 0x17
        /*000a*/ 	.short	(.L_9 - .L_8)
.L_8:
        /*000c*/ 	.word	0x00000000
        /*0010*/ 	.short	0x0003
        /*0012*/ 	.short	0x0018
        /*0014*/ 	.byte	0x00, 0xf0, 0x11, 0x00


	//----- nvinfo : EIATTR_KPARAM_INFO
	.align		4
.L_9:
        /*0018*/ 	.byte	0x04, 0x17
        /*001a*/ 	.short	(.L_11 - .L_10)
.L_10:
        /*001c*/ 	.word	0x00000000
        /*0020*/ 	.short	0x0002
        /*0022*/ 	.short	0x0010
        /*0024*/ 	.byte	0x00, 0xf5, 0x21, 0x00


	//----- nvinfo : EIATTR_KPARAM_INFO
	.align		4
.L_11:
        /*0028*/ 	.byte	0x04, 0x17
        /*002a*/ 	.short	(.L_13 - .L_12)
.L_12:
        /*002c*/ 	.word	0x00000000
        /*0030*/ 	.short	0x0001
        /*0032*/ 	.short	0x0008
        /*0034*/ 	.byte	0x00, 0xf5, 0x21, 0x00


	//----- nvinfo : EIATTR_KPARAM_INFO
	.align		4
.L_13:
        /*0038*/ 	.byte	0x04, 0x17
        /*003a*/ 	.short	(.L_15 - .L_14)
.L_14:
        /*003c*/ 	.word	0x00000000
        /*0040*/ 	.short	0x0000
        /*0042*/ 	.short	0x0000
        /*0044*/ 	.byte	0x00, 0xf5, 0x21, 0x00


	//----- nvinfo : EIATTR_SPARSE_MMA_MASK
	.align		4
.L_15:
        /*0048*/ 	.byte	0x03, 0x50
        /*004a*/ 	.short	0x0000


	//----- nvinfo : EIATTR_MAXREG_COUNT
	.align		4
        /*004c*/ 	.byte	0x03, 0x1b
        /*004e*/ 	.short	0x00ff


	//----- nvinfo : EIATTR_MERCURY_ISA_VERSION
	.align		4
        /*0050*/ 	.byte	0x03, 0x5f
        /*0052*/ 	.short	0x0101


	//----- nvinfo : EIATTR_VRC_CTA_INIT_COUNT
	.align		4
        /*0054*/ 	.byte	0x02, 0x4a
	.zero		1
	.zero		1


	//----- nvinfo : EIATTR_EXIT_INSTR_OFFSETS
	.align		4
        /*0058*/ 	.byte	0x04, 0x1c
        /*005a*/ 	.short	(.L_17 - .L_16)


	//   ....[0]....
.L_16:
        /*005c*/ 	.word	0x00000b20


	//----- nvinfo : EIATTR_CBANK_PARAM_SIZE
	.align		4
.L_17:
        /*0060*/ 	.byte	0x03, 0x19
        /*0062*/ 	.short	0x001c


	//----- nvinfo : EIATTR_PARAM_CBANK
	.align		4
        /*0064*/ 	.byte	0x04, 0x0a
        /*0066*/ 	.short	(.L_19 - .L_18)
	.align		4
.L_18:
        /*0068*/ 	.word	index@(.nv.constant0._Z16dgemm_gpu_simplePKfS0_Pfi)
        /*006c*/ 	.short	0x0380
        /*006e*/ 	.short	0x001c


	//----- nvinfo : EIATTR_SW_WAR
	.align		4
.L_19:
        /*0070*/ 	.byte	0x04, 0x36
        /*0072*/ 	.short	(.L_21 - .L_20)
.L_20:
        /*0074*/ 	.word	0x00000008
.L_21:


//--------------------- .nv.callgraph             --------------------------
	.section	.nv.callgraph,"",@"SHT_CUDA_CALLGRAPH"
	.align	4
	.sectionentsize	8
	.align		4
        /*0000*/ 	.word	0x00000000
	.align		4
        /*0004*/ 	.word	0xffffffff
	.align		4
        /*0008*/ 	.word	0x00000000
	.align		4
        /*000c*/ 	.word	0xfffffffe
	.align		4
        /*0010*/ 	.word	0x00000000
	.align		4
        /*0014*/ 	.word	0xfffffffd
	.align		4
        /*0018*/ 	.word	0x00000000
	.align		4
        /*001c*/ 	.word	0xfffffffc


//--------------------- .text._Z16dgemm_gpu_simplePKfS0_Pfi --------------------------
	.section	.text._Z16dgemm_gpu_simplePKfS0_Pfi,"ax",@progbits
	.align	128
        .global         _Z16dgemm_gpu_simplePKfS0_Pfi
        .type           _Z16dgemm_gpu_simplePKfS0_Pfi,@function
        .size           _Z16dgemm_gpu_simplePKfS0_Pfi,(.L_x_5 - _Z16dgemm_gpu_simplePKfS0_Pfi)
        .other          _Z16dgemm_gpu_simplePKfS0_Pfi,@"STO_CUDA_ENTRY STV_DEFAULT"
_Z16dgemm_gpu_simplePKfS0_Pfi:
.text._Z16dgemm_gpu_simplePKfS0_Pfi:
[----:B------:R-:W-:Y:S01]  /*0000*/  LDC R1, c[0x0][0x37c] ;  /* 0x0000df00ff017b82 */ /* 0x000fe20000000800 */
[----:B------:R-:W0:Y:S01]  /*0010*/  LDCU UR18, c[0x0][0x398] ;  /* 0x00007300ff1277ac */ /* 0x000e220008000800 */
[----:B------:R-:W1:Y:S06]  /*0020*/  S2R R0, SR_TID.Y ;  /* 0x0000000000007919 */ /* 0x000e6c0000002200 */
[----:B------:R-:W1:Y:S01]  /*0030*/  S2UR UR6, SR_CTAID.Y ;  /* 0x00000000000679c3 */ /* 0x000e620000002600 */
[----:B------:R-:W-:Y:S01]  /*0040*/  MOV R12, RZ ;  /* 0x000000ff000c7202 */ /* 0x000fe20000000f00 */
[----:B------:R-:W2:Y:S01]  /*0050*/  LDCU UR5, c[0x0][0x360] ;  /* 0x00006c00ff0577ac */ /* 0x000ea20008000800 */
[----:B------:R-:W2:Y:S01]  /*0060*/  S2R R5, SR_TID.X ;  /* 0x0000000000057919 */ /* 0x000ea20000002100 */
[----:B------:R-:W3:Y:S04]  /*0070*/  LDCU.64 UR16, c[0x0][0x358] ;  /* 0x00006b00ff1077ac */ /* 0x000ee80008000a00 */
[----:B------:R-:W1:Y:S01]  /*0080*/  LDC R7, c[0x0][0x364] ;  /* 0x0000d900ff077b82 */ /* 0x000e620000000800 */
[----:B0-----:R-:W-:-:S07]  /*0090*/  IABS R6, UR18 ;  /* 0x0000001200067c13 */ /* 0x001fce0008000000 */
[----:B------:R-:W0:Y:S01]  /*00a0*/  S2UR UR4, SR_CTAID.X ;  /* 0x00000000000479c3 */ /* 0x000e220000002500 */
[----:B------:R-:W-:Y:S01]  /*00b0*/  UISETP.GE.AND UP0, UPT, UR18, 0x1, UPT ;  /* 0x000000011200788c */ /* 0x000fe2000bf06270 */
[----:B------:R-:W4:Y:S06]  /*00c0*/  I2F.RP R4, R6 ;  /* 0x0000000600047306 */ /* 0x000f2c0000209400 */
[----:B------:R-:W0:Y:S01]  /*00d0*/  LDC R9, c[0x0][0x370] ;  /* 0x0000dc00ff097b82 */ /* 0x000e220000000800 */
[----:B-1----:R-:W-:Y:S01]  /*00e0*/  IMAD R0, R7, UR6, R0 ;  /* 0x0000000607007c24 */ /* 0x002fe2000f8e0200 */
[----:B----4-:R-:W1:Y:S03]  /*00f0*/  MUFU.RCP R4, R4 ;  /* 0x0000000400047308 */ /* 0x010e660000001000 */
[----:B0-----:R-:W-:Y:S01]  /*0100*/  IMAD R0, R0, R9, UR4 ;  /* 0x0000000400007e24 */ /* 0x001fe2000f8e0209 */
[----:B-1----:R-:W-:-:S03]  /*0110*/  IADD3 R2, PT, PT, R4, 0xffffffe, RZ ;  /* 0x0ffffffe04027810 */ /* 0x002fc60007ffe0ff */
[----:B--2---:R-:W-:Y:S01]  /*0120*/  IMAD R0, R0, UR5, R5 ;  /* 0x0000000500007c24 */ /* 0x004fe2000f8e0205 */
[----:B------:R0:W1:Y:S04]  /*0130*/  F2I.FTZ.U32.TRUNC.NTZ R3, R2 ;  /* 0x0000000200037305 */ /* 0x000068000021f000 */
[----:B------:R-:W-:Y:S02]  /*0140*/  IABS R13, R0 ;  /* 0x00000000000d7213 */ /* 0x000fe40000000000 */
[----:B------:R-:W-:Y:S01]  /*0150*/  ISETP.GE.AND P2, PT, R0, RZ, PT ;  /* 0x000000ff0000720c */ /* 0x000fe20003f46270 */
[----:B0-----:R-:W-:Y:S01]  /*0160*/  HFMA2 R2, -RZ, RZ, 0, 0 ;  /* 0x00000000ff027431 */ /* 0x001fe200000001ff */
[----:B-1----:R-:W-:-:S05]  /*0170*/  IADD3 R7, PT, PT, RZ, -R3, RZ ;  /* 0x80000003ff077210 */ /* 0x002fca0007ffe0ff */
[----:B------:R-:W-:-:S04]  /*0180*/  IMAD R5, R7, R6, RZ ;  /* 0x0000000607057224 */ /* 0x000fc800078e02ff */
[----:B------:R-:W-:-:S06]  /*0190*/  IMAD.HI.U32 R3, R3, R5, R2 ;  /* 0x0000000503037227 */ /* 0x000fcc00078e0002 */
[----:B------:R-:W-:-:S05]  /*01a0*/  IMAD.HI.U32 R3, R3, R13, RZ ;  /* 0x0000000d03037227 */ /* 0x000fca00078e00ff */
[----:B------:R-:W-:-:S05]  /*01b0*/  IADD3 R3, PT, PT, -R3, RZ, RZ ;  /* 0x000000ff03037210 */ /* 0x000fca0007ffe1ff */
[----:B------:R-:W-:-:S05]  /*01c0*/  IMAD R13, R6, R3, R13 ;  /* 0x00000003060d7224 */ /* 0x000fca00078e020d */
[----:B------:R-:W-:-:S13]  /*01d0*/  ISETP.GT.U32.AND P0, PT, R6, R13, PT ;  /* 0x0000000d0600720c */ /* 0x000fda0003f04070 */
[----:B------:R-:W-:Y:S02]  /*01e0*/  @!P0 IADD3 R13, PT, PT, R13, -R6, RZ ;  /* 0x800000060d0d8210 */ /* 0x000fe40007ffe0ff */
[----:B------:R-:W-:Y:S02]  /*01f0*/  ISETP.NE.AND P0, PT, RZ, UR18, PT ;  /* 0x00000012ff007c0c */ /* 0x000fe4000bf05270 */
[----:B------:R-:W-:-:S13]  /*0200*/  ISETP.GT.U32.AND P1, PT, R6, R13, PT ;  /* 0x0000000d0600720c */ /* 0x000fda0003f24070 */
[----:B------:R-:W-:-:S04]  /*0210*/  @!P1 IADD3 R13, PT, PT, R13, -R6, RZ ;  /* 0x800000060d0d9210 */ /* 0x000fc80007ffe0ff */
[----:B------:R-:W-:Y:S02]  /*0220*/  @!P2 IADD3 R13, PT, PT, -R13, RZ, RZ ;  /* 0x000000ff0d0da210 */ /* 0x000fe40007ffe1ff */
[----:B------:R-:W-:Y:S01]  /*0230*/  @!P0 LOP3.LUT R13, RZ, UR18, RZ, 0x33, !PT ;  /* 0x00000012ff0d8c12 */ /* 0x000fe2000f8e33ff */
[----:B---3--:R-:W-:Y:S06]  /*0240*/  BRA.U !UP0, `(.L_x_0) ;  /* 0x0000000908287547 */ /* 0x008fec000b800000 */
[----:B------:R-:W-:Y:S01]  /*0250*/  UISETP.GE.U32.AND UP1, UPT, UR18, 0x8, UPT ;  /* 0x000000081200788c */ /* 0x000fe2000bf26070 */
[----:B------:R-:W-:Y:S01]  /*0260*/  MOV R12, RZ ;  /* 0x000000ff000c7202 */ /* 0x000fe20000000f00 */
[----:B------:R-:W-:Y:S01]  /*0270*/  ULOP3.LUT UR19, UR18, 0x7, URZ, 0xc0, !UPT ;  /* 0x0000000712137892 */ /* 0x000fe2000f8ec0ff */
[----:B------:R-:W-:-:S03]  /*0280*/  UMOV UR4, URZ ;  /* 0x000000ff00047c82 */ /* 0x000fc60008000000 */
[----:B------:R-:W-:-:S03]  /*0290*/  UISETP.NE.AND UP0, UPT, UR19, URZ, UPT ;  /* 0x000000ff1300728c */ /* 0x000fc6000bf05270 */
[----:B------:R-:W-:Y:S08]  /*02a0*/  BRA.U !UP1, `(.L_x_1) ;  /* 0x0000000109f87547 */ /* 0x000ff0000b800000 */
[----:B------:R-:W0:Y:S01]  /*02b0*/  LDCU.64 UR20, c[0x0][0x388] ;  /* 0x00007100ff1477ac */ /* 0x000e220008000a00 */
[----:B------:R-:W-:Y:S01]  /*02c0*/  HFMA2 R12, -RZ, RZ, 0, 0 ;  /* 0x00000000ff0c7431 */ /* 0x000fe200000001ff */
[-C--:B------:R-:W-:Y:S01]  /*02d0*/  IADD3 R14, PT, PT, R0, -R13.reuse, RZ ;  /* 0x8000000d000e7210 */ /* 0x080fe20007ffe0ff */
[----:B------:R-:W-:Y:S01]  /*02e0*/  ULOP3.LUT UR4, UR18, 0x7ffffff8, URZ, 0xc0, !UPT ;  /* 0x7ffffff812047892 */ /* 0x000fe2000f8ec0ff */
[----:B------:R-:W-:-:S03]  /*02f0*/  MOV R15, R13 ;  /* 0x0000000d000f7202 */ /* 0x000fc60000000f00 */
[----:B------:R-:W-:Y:S02]  /*0300*/  UIADD3 UR5, UPT, UPT, -UR4, URZ, URZ ;  /* 0x000000ff04057290 */ /* 0x000fe4000fffe1ff */
[----:B0-----:R-:W-:Y:S02]  /*0310*/  UIMAD.WIDE.U32 UR6, UR18, 0xc, UR20 ;  /* 0x0000000c120678a5 */ /* 0x001fe4000f8e0014 */
[----:B------:R-:W-:Y:S02]  /*0320*/  UIMAD.WIDE.U32 UR8, UR18, 0x10, UR20 ;  /* 0x00000010120878a5 */ /* 0x000fe4000f8e0014 */
[----:B------:R-:W-:Y:S02]  /*0330*/  UIMAD.WIDE.U32 UR10, UR18, 0x14, UR20 ;  /* 0x00000014120a78a5 */ /* 0x000fe4000f8e0014 */
[----:B------:R-:W-:Y:S02]  /*0340*/  UIMAD.WIDE.U32 UR12, UR18, 0x18, UR20 ;  /* 0x00000018120c78a5 */ /* 0x000fe4000f8e0014 */
[----:B------:R-:W-:-:S12]  /*0350*/  UIMAD.WIDE.U32 UR14, UR18, 0x1c, UR20 ;  /* 0x0000001c120e78a5 */ /* 0x000fd8000f8e0014 */
.L_x_2:
[----:B------:R-:W0:Y:S01]  /*0360*/  LDC.64 R2, c[0x0][0x380] ;  /* 0x0000e000ff027b82 */ /* 0x000e220000000a00 */
[----:B------:R-:W-:Y:S01]  /*0370*/  UIMAD.WIDE.U32 UR24, UR18, 0x4, UR20 ;  /* 0x00000004121878a5 */ /* 0x000fe2000f8e0014 */
[----:B------:R-:W-:Y:S01]  /*0380*/  MOV R8, 0x4 ;  /* 0x0000000400087802 */ /* 0x000fe20000000f00 */
[----:B------:R-:W-:-:S04]  /*0390*/  UIMAD.WIDE.U32 UR22, UR18, 0x8, UR20 ;  /* 0x00000008121678a5 */ /* 0x000fc8000f8e0014 */
[----:B------:R-:W-:Y:S01]  /*03a0*/  MOV R5, UR25 ;  /* 0x0000001900057c02 */ /* 0x000fe20008000f00 */
[----:B------:R-:W-:Y:S01]  /*03b0*/  IMAD.U32 R4, RZ, RZ, UR24 ;  /* 0x00000018ff047e24 */ /* 0x000fe2000f8e00ff */
[----:B------:R-:W-:Y:S01]  /*03c0*/  MOV R6, UR22 ;  /* 0x0000001600067c02 */ /* 0x000fe20008000f00 */
[----:B------:R-:W-:Y:S01]  /*03d0*/  IMAD.WIDE R8, R15, R8, UR20 ;  /* 0x000000140f087e25 */ /* 0x000fe2000f8e0208 */
[----:B------:R-:W-:-:S03]  /*03e0*/  MOV R7, UR23 ;  /* 0x0000001700077c02 */ /* 0x000fc60008000f00 */
[C---:B------:R-:W-:Y:S01]  /*03f0*/  IMAD.WIDE R4, R15.reuse, 0x4, R4 ;  /* 0x000000040f047825 */ /* 0x040fe200078e0204 */
[----:B------:R1:W2:Y:S01]  /*0400*/  LDG.E R20, desc[UR16][R8.64] ;  /* 0x0000001008147981 */ /* 0x0002a2000c1e1900 */
[----:B------:R-:W-:Y:S02]  /*0410*/  MOV R24, 0x4 ;  /* 0x0000000400187802 */ /* 0x000fe40000000f00 */
[----:B0-----:R-:W-:Y:S01]  /*0420*/  IMAD.WIDE R2, R14, 0x4, R2 ;  /* 0x000000040e027825 */ /* 0x001fe200078e0202 */
[----:B------:R0:W3:Y:S04]  /*0430*/  LDG.E R19, desc[UR16][R4.64] ;  /* 0x0000001004137981 */ /* 0x0000e8000c1e1900 */
[----:B------:R-:W2:Y:S01]  /*0440*/  LDG.E R21, desc[UR16][R2.64] ;  /* 0x0000001002157981 */ /* 0x000ea2000c1e1900 */
[----:B------:R-:W-:Y:S01]  /*0450*/  IMAD.WIDE R6, R15, 0x4, R6 ;  /* 0x000000040f067825 */ /* 0x000fe200078e0206 */
[----:B------:R-:W-:-:S02]  /*0460*/  MOV R10, 0x4 ;  /* 0x00000004000a7802 */ /* 0x000fc40000000f00 */
[----:B------:R-:W3:Y:S01]  /*0470*/  LDG.E R18, desc[UR16][R2.64+0x4] ;  /* 0x0000041002127981 */ /* 0x000ee2000c1e1900 */
[C---:B------:R-:W-:Y:S01]  /*0480*/  IMAD.WIDE R24, R15.reuse, R24, UR6 ;  /* 0x000000060f187e25 */ /* 0x040fe2000f8e0218 */
[----:B------:R-:W-:Y:S02]  /*0490*/  MOV R26, 0x4 ;  /* 0x00000004001a7802 */ /* 0x000fe40000000f00 */
[----:B------:R4:W5:Y:S01]  /*04a0*/  LDG.E R17, desc[UR16][R6.64] ;  /* 0x0000001006117981 */ /* 0x000962000c1e1900 */
[----:B-1----:R-:W-:-:S03]  /*04b0*/  IMAD.WIDE R8, R15, R10, UR8 ;  /* 0x000000080f087e25 */ /* 0x002fc6000f8e020a */
[----:B------:R-:W5:Y:S01]  /*04c0*/  LDG.E R16, desc[UR16][R2.64+0x8] ;  /* 0x0000081002107981 */ /* 0x000f62000c1e1900 */
[----:B0-----:R-:W-:-:S03]  /*04d0*/  IMAD.WIDE R4, R15, R26, UR10 ;  /* 0x0000000a0f047e25 */ /* 0x001fc6000f8e021a */
[----:B------:R-:W5:Y:S04]  /*04e0*/  LDG.E R23, desc[UR16][R24.64] ;  /* 0x0000001018177981 */ /* 0x000f68000c1e1900 */
[----:B------:R-:W5:Y:S01]  /*04f0*/  LDG.E R22, desc[UR16][R2.64+0xc] ;  /* 0x00000c1002167981 */ /* 0x000f62000c1e1900 */
[----:B------:R-:W-:Y:S01]  /*0500*/  MOV R28, 0x4 ;  /* 0x00000004001c7802 */ /* 0x000fe20000000f00 */
[C---:B----4-:R-:W-:Y:S02]  /*0510*/  IMAD.WIDE R6, R15.reuse, R10, UR12 ;  /* 0x0000000c0f067e25 */ /* 0x050fe4000f8e020a */
[----:B------:R-:W4:Y:S04]  /*0520*/  LDG.E R9, desc[UR16][R8.64] ;  /* 0x0000001008097981 */ /* 0x000f28000c1e1900 */
[----:B------:R-:W4:Y:S01]  /*0530*/  LDG.E R26, desc[UR16][R2.64+0x10] ;  /* 0x00001010021a7981 */ /* 0x000f22000c1e1900 */
[----:B------:R-:W-:-:S03]  /*0540*/  IMAD.WIDE R10, R15, R28, UR14 ;  /* 0x0000000e0f0a7e25 */ /* 0x000fc6000f8e021c */
[----:B------:R-:W4:Y:S04]  /*0550*/  LDG.E R4, desc[UR16][R4.64] ;  /* 0x0000001004047981 */ /* 0x000f28000c1e1900 */
[----:B------:R-:W4:Y:S04]  /*0560*/  LDG.E R27, desc[UR16][R2.64+0x14] ;  /* 0x00001410021b7981 */ /* 0x000f28000c1e1900 */
[----:B------:R-:W4:Y:S04]  /*0570*/  LDG.E R7, desc[UR16][R6.64] ;  /* 0x0000001006077981 */ /* 0x000f28000c1e1900 */
[----:B------:R-:W4:Y:S04]  /*0580*/  LDG.E R24, desc[UR16][R2.64+0x18] ;  /* 0x0000181002187981 */ /* 0x000f28000c1e1900 */
[----:B------:R-:W4:Y:S04]  /*0590*/  LDG.E R10, desc[UR16][R10.64] ;  /* 0x000000100a0a7981 */ /* 0x000f28000c1e1900 */
[----:B------:R-:W4:Y:S01]  /*05a0*/  LDG.E R28, desc[UR16][R2.64+0x1c] ;  /* 0x00001c10021c7981 */ /* 0x000f22000c1e1900 */
[----:B------:R-:W-:-:S04]  /*05b0*/  UIADD3 UR5, UPT, UPT, UR5, 0x8, URZ ;  /* 0x0000000805057890 */ /* 0x000fc8000fffe0ff */
[----:B------:R-:W-:Y:S01]  /*05c0*/  UISETP.NE.AND UP1, UPT, UR5, URZ, UPT ;  /* 0x000000ff0500728c */ /* 0x000fe2000bf25270 */
[----:B------:R-:W-:Y:S02]  /*05d0*/  VIADD R14, R14, 0x8 ;  /* 0x000000080e0e7836 */ /* 0x000fe40000000000 */
[----:B--2---:R-:W-:-:S04]  /*05e0*/  FFMA R21, R21, R20, R12 ;  /* 0x0000001415157223 */ /* 0x004fc8000000000c */
[----:B---3--:R-:W-:-:S04]  /*05f0*/  FFMA R19, R18, R19, R21 ;  /* 0x0000001312137223 */ /* 0x008fc80000000015 */
[----:B-----5:R-:W-:-:S04]  /*0600*/  FFMA R17, R16, R17, R19 ;  /* 0x0000001110117223 */ /* 0x020fc80000000013 */
[----:B------:R-:W-:-:S04]  /*0610*/  FFMA R17, R22, R23, R17 ;  /* 0x0000001716117223 */ /* 0x000fc80000000011 */
[----:B----4-:R-:W-:-:S04]  /*0620*/  FFMA R26, R26, R9, R17 ;  /* 0x000000091a1a7223 */ /* 0x010fc80000000011 */
[----:B------:R-:W-:Y:S01]  /*0630*/  FFMA R27, R27, R4, R26 ;  /* 0x000000041b1b7223 */ /* 0x000fe2000000001a */
[----:B------:R-:W-:-:S03]  /*0640*/  MOV R4, UR18 ;  /* 0x0000001200047c02 */ /* 0x000fc60008000f00 */
[----:B------:R-:W-:Y:S01]  /*0650*/  FFMA R7, R24, R7, R27 ;  /* 0x0000000718077223 */ /* 0x000fe2000000001b */
[----:B------:R-:W-:-:S03]  /*0660*/  LEA R15, R4, R15, 0x3 ;  /* 0x0000000f040f7211 */ /* 0x000fc600078e18ff */
[----:B------:R-:W-:Y:S01]  /*0670*/  FFMA R12, R28, R10, R7 ;  /* 0x0000000a1c0c7223 */ /* 0x000fe20000000007 */
[----:B------:R-:W-:Y:S06]  /*0680*/  BRA.U UP1, `(.L_x_2) ;  /* 0xfffffffd01347547 */ /* 0x000fec000b83ffff */
.L_x_1:
[----:B------:R-:W-:Y:S05]  /*0690*/  BRA.U !UP0, `(.L_x_0) ;  /* 0x0000000508147547 */ /* 0x000fea000b800000 */
[----:B------:R-:W-:Y:S01]  /*06a0*/  UISETP.GE.U32.AND UP0, UPT, UR19, 0x4, UPT ;  /* 0x000000041300788c */ /* 0x000fe2000bf06070 */
[----:B------:R-:W-:Y:S01]  /*06b0*/  IADD3 R2, PT, PT, R0, -R13, RZ ;  /* 0x8000000d00027210 */ /* 0x000fe20007ffe0ff */
[----:B------:R-:W-:-:S04]  /*06c0*/  ULOP3.LUT UR5, UR18, 0x3, URZ, 0xc0, !UPT ;  /* 0x0000000312057892 */ /* 0x000fc8000f8ec0ff */
[----:B------:R-:W-:-:S03]  /*06d0*/  UISETP.NE.AND UP1, UPT, UR5, URZ, UPT ;  /* 0x000000ff0500728c */ /* 0x000fc6000bf25270 */
[----:B------:R-:W-:Y:S08]  /*06e0*/  BRA.U !UP0, `(.L_x_3) ;  /* 0x0000000108687547 */ /* 0x000ff0000b800000 */
[----:B------:R-:W0:Y:S01]  /*06f0*/  LDC.64 R6, c[0x0][0x388] ;  /* 0x0000e200ff067b82 */ /* 0x000e220000000a00 */
[----:B------:R-:W-:Y:S02]  /*0700*/  MOV R8, UR4 ;  /* 0x0000000400087c02 */ /* 0x000fe40008000f00 */
[----:B------:R-:W-:Y:S02]  /*0710*/  IADD3 R3, PT, PT, R2, UR4, RZ ;  /* 0x0000000402037c10 */ /* 0x000fe4000fffe0ff */
[----:B------:R-:W-:Y:S01]  /*0720*/  MOV R11, UR18 ;  /* 0x00000012000b7c02 */ /* 0x000fe20008000f00 */
[----:B------:R-:W-:Y:S02]  /*0730*/  IMAD R9, R8, UR18, R13 ;  /* 0x0000001208097c24 */ /* 0x000fe4000f8e020d */
[----:B------:R-:W1:Y:S01]  /*0740*/  LDC.64 R4, c[0x0][0x380] ;  /* 0x0000e000ff047b82 */ /* 0x000e620000000a00 */
[----:B------:R-:W-:Y:S01]  /*0750*/  MOV R15, UR18 ;  /* 0x00000012000f7c02 */ /* 0x000fe20008000f00 */
[----:B0-----:R-:W-:Y:S01]  /*0760*/  IMAD.WIDE R6, R9, 0x4, R6 ;  /* 0x0000000409067825 */ /* 0x001fe200078e0206 */
[----:B------:R-:W-:-:S05]  /*0770*/  MOV R9, UR18 ;  /* 0x0000001200097c02 */ /* 0x000fca0008000f00 */
[----:B------:R-:W-:Y:S02]  /*0780*/  IMAD.WIDE.U32 R8, R9, 0x4, R6 ;  /* 0x0000000409087825 */ /* 0x000fe400078e0006 */
[----:B------:R-:W2:Y:S02]  /*0790*/  LDG.E R6, desc[UR16][R6.64] ;  /* 0x0000001006067981 */ /* 0x000ea4000c1e1900 */
[----:B-1----:R-:W-:-:S04]  /*07a0*/  IMAD.WIDE R4, R3, 0x4, R4 ;  /* 0x0000000403047825 */ /* 0x002fc800078e0204 */
[----:B------:R-:W-:Y:S01]  /*07b0*/  IMAD.WIDE.U32 R10, R11, 0x4, R8 ;  /* 0x000000040b0a7825 */ /* 0x000fe200078e0008 */
[----:B------:R-:W2:Y:S04]  /*07c0*/  LDG.E R3, desc[UR16][R4.64] ;  /* 0x0000001004037981 */ /* 0x000ea8000c1e1900 */
[----:B------:R-:W3:Y:S01]  /*07d0*/  LDG.E R8, desc[UR16][R8.64] ;  /* 0x0000001008087981 */ /* 0x000ee2000c1e1900 */
[----:B------:R-:W-:-:S03]  /*07e0*/  IMAD.WIDE.U32 R14, R15, 0x4, R10 ;  /* 0x000000040f0e7825 */ /* 0x000fc600078e000a */
[----:B------:R-:W3:Y:S04]  /*07f0*/  LDG.E R16, desc[UR16][R4.64+0x4] ;  /* 0x0000041004107981 */ /* 0x000ee8000c1e1900 */
[----:B------:R-:W4:Y:S04]  /*0800*/  LDG.E R17, desc[UR16][R10.64] ;  /* 0x000000100a117981 */ /* 0x000f28000c1e1900 */
[----:B------:R-:W4:Y:S04]  /*0810*/  LDG.E R18, desc[UR16][R4.64+0x8] ;  /* 0x0000081004127981 */ /* 0x000f28000c1e1900 */
[----:B------:R-:W5:Y:S04]  /*0820*/  LDG.E R20, desc[UR16][R4.64+0xc] ;  /* 0x00000c1004147981 */ /* 0x000f68000c1e1900 */
[----:B------:R-:W5:Y:S01]  /*0830*/  LDG.E R14, desc[UR16][R14.64] ;  /* 0x000000100e0e7981 */ /* 0x000f62000c1e1900 */
[----:B------:R-:W-:Y:S01]  /*0840*/  UIADD3 UR4, UPT, UPT, UR4, 0x4, URZ ;  /* 0x0000000404047890 */ /* 0x000fe2000fffe0ff */
[----:B--2---:R-:W-:-:S04]  /*0850*/  FFMA R3, R3, R6, R12 ;  /* 0x0000000603037223 */ /* 0x004fc8000000000c */
[----:B---3--:R-:W-:-:S04]  /*0860*/  FFMA R3, R16, R8, R3 ;  /* 0x0000000810037223 */ /* 0x008fc80000000003 */
[----:B----4-:R-:W-:-:S04]  /*0870*/  FFMA R3, R18, R17, R3 ;  /* 0x0000001112037223 */ /* 0x010fc80000000003 */
[----:B-----5:R-:W-:-:S07]  /*0880*/  FFMA R12, R20, R14, R3 ;  /* 0x0000000e140c7223 */ /* 0x020fce0000000003 */
.L_x_3:
[----:B------:R-:W-:Y:S05]  /*0890*/  BRA.U !UP1, `(.L_x_0) ;  /* 0x0000000109947547 */ /* 0x000fea000b800000 */
[----:B------:R-:W-:Y:S01]  /*08a0*/  UISETP.NE.AND UP0, UPT, UR5, 0x1, UPT ;  /* 0x000000010500788c */ /* 0x000fe2000bf05270 */
[----:B------:R-:W-:Y:S01]  /*08b0*/  MOV R4, UR4 ;  /* 0x0000000400047c02 */ /* 0x000fe20008000f00 */
[----:B------:R-:W-:Y:S02]  /*08c0*/  ULOP3.LUT UR5, UR18, 0x1, URZ, 0xc0, !UPT ;  /* 0x0000000112057892 */ /* 0x000fe4000f8ec0ff */
[----:B------:R-:W-:Y:S02]  /*08d0*/  MOV R5, UR18 ;  /* 0x0000001200057c02 */ /* 0x000fe40008000f00 */
[----:B------:R-:W-:Y:S01]  /*08e0*/  UISETP.NE.U32.AND UP1, UPT, UR5, 0x1, UPT ;  /* 0x000000010500788c */ /* 0x000fe2000bf25070 */
[----:B------:R-:W-:-:S04]  /*08f0*/  PLOP3.LUT P0, PT, PT, PT, UP0, 0x80, 0x8 ;  /* 0x000000000008781c */ /* 0x000fc80003f0f008 */
[----:B------:R-:W0:Y:S01]  /*0900*/  @UP0 LDCU.128 UR8, c[0x0][0x380] ;  /* 0x00007000ff0807ac */ /* 0x000e220008000c00 */
[----:B------:R-:W-:-:S05]  /*0910*/  PLOP3.LUT P1, PT, PT, PT, UP1, 0x80, 0x8 ;  /* 0x000000000008781c */ /* 0x000fca0003f2f018 */
[----:B------:R-:W1:Y:S03]  /*0920*/  @!UP1 LDCU.128 UR12, c[0x0][0x380] ;  /* 0x00007000ff0c97ac */ /* 0x000e660008000c00 */
[----:B------:R-:W-:Y:S01]  /*0930*/  @P0 IMAD R3, R4, UR18, R13 ;  /* 0x0000001204030c24 */ /* 0x000fe2000f8e020d */
[----:B0-----:R-:W-:Y:S01]  /*0940*/  MOV R10, UR10 ;  /* 0x0000000a000a7c02 */ /* 0x001fe20008000f00 */
[----:B------:R-:W-:Y:S01]  /*0950*/  IMAD.U32 R6, RZ, RZ, UR8 ;  /* 0x00000008ff067e24 */ /* 0x000fe2000f8e00ff */
[----:B------:R-:W-:Y:S02]  /*0960*/  MOV R11, UR11 ;  /* 0x0000000b000b7c02 */ /* 0x000fe40008000f00 */
[----:B------:R-:W-:Y:S01]  /*0970*/  MOV R7, UR9 ;  /* 0x0000000900077c02 */ /* 0x000fe20008000f00 */
[----:B------:R-:W-:Y:S01]  /*0980*/  @P0 IMAD.WIDE R10, R3, 0x4, R10 ;  /* 0x00000004030a0825 */ /* 0x000fe200078e020a */
[----:B------:R-:W-:Y:S01]  /*0990*/  @P0 IADD3 R3, PT, PT, R2, UR4, RZ ;  /* 0x0000000402030c10 */ /* 0x000fe2000fffe0ff */
[----:B------:R-:W-:Y:S01]  /*09a0*/  @UP0 UIADD3 UR4, UPT, UPT, UR4, 0x2, URZ ;  /* 0x0000000204040890 */ /* 0x000fe2000fffe0ff */
[----:B-1----:R-:W-:-:S02]  /*09b0*/  MOV R8, UR12 ;  /* 0x0000000c00087c02 */ /* 0x002fc40008000f00 */
[----:B------:R-:W-:Y:S01]  /*09c0*/  MOV R9, UR13 ;  /* 0x0000000d00097c02 */ /* 0x000fe20008000f00 */
[----:B------:R-:W-:Y:S01]  /*09d0*/  @P0 IMAD.WIDE R6, R3, 0x4, R6 ;  /* 0x0000000403060825 */ /* 0x000fe200078e0206 */
[----:B------:R-:W-:Y:S01]  /*09e0*/  MOV R14, UR14 ;  /* 0x0000000e000e7c02 */ /* 0x000fe20008000f00 */
[----:B------:R-:W2:Y:S01]  /*09f0*/  @P0 LDG.E R16, desc[UR16][R10.64] ;  /* 0x000000100a100981 */ /* 0x000ea2000c1e1900 */
[----:B------:R-:W-:Y:S01]  /*0a00*/  MOV R18, UR4 ;  /* 0x0000000400127c02 */ /* 0x000fe20008000f00 */
[----:B------:R-:W-:Y:S01]  /*0a10*/  @P0 IMAD.WIDE.U32 R4, R5, 0x4, R10 ;  /* 0x0000000405040825 */ /* 0x000fe200078e000a */
[----:B------:R-:W-:Y:S01]  /*0a20*/  @!P1 IADD3 R3, PT, PT, R2, UR4, RZ ;  /* 0x0000000402039c10 */ /* 0x000fe2000fffe0ff */
[----:B------:R-:W2:Y:S01]  /*0a30*/  @P0 LDG.E R17, desc[UR16][R6.64] ;  /* 0x0000001006110981 */ /* 0x000ea2000c1e1900 */
[----:B------:R-:W-:Y:S01]  /*0a40*/  MOV R15, UR15 ;  /* 0x0000000f000f7c02 */ /* 0x000fe20008000f00 */
[----:B------:R-:W-:Y:S02]  /*0a50*/  @!P1 IMAD R13, R18, UR18, R13 ;  /* 0x00000012120d9c24 */ /* 0x000fe4000f8e020d */
[----:B------:R-:W-:Y:S01]  /*0a60*/  @!P1 IMAD.WIDE R2, R3, 0x4, R8 ;  /* 0x0000000403029825 */ /* 0x000fe200078e0208 */
[----:B------:R-:W3:Y:S03]  /*0a70*/  @P0 LDG.E R19, desc[UR16][R6.64+0x4] ;  /* 0x0000041006130981 */ /* 0x000ee6000c1e1900 */
[----:B------:R-:W-:Y:S01]  /*0a80*/  @!P1 IMAD.WIDE R8, R13, 0x4, R14 ;  /* 0x000000040d089825 */ /* 0x000fe200078e020e */
[----:B------:R-:W3:Y:S04]  /*0a90*/  @P0 LDG.E R4, desc[UR16][R4.64] ;  /* 0x0000001004040981 */ /* 0x000ee8000c1e1900 */
[----:B------:R-:W4:Y:S04]  /*0aa0*/  @!P1 LDG.E R3, desc[UR16][R2.64] ;  /* 0x0000001002039981 */ /* 0x000f28000c1e1900 */
[----:B------:R-:W4:Y:S01]  /*0ab0*/  @!P1 LDG.E R8, desc[UR16][R8.64] ;  /* 0x0000001008089981 */ /* 0x000f22000c1e1900 */
[----:B--2---:R-:W-:-:S04]  /*0ac0*/  @P0 FFMA R16, R17, R16, R12 ;  /* 0x0000001011100223 */ /* 0x004fc8000000000c */
[----:B---3--:R-:W-:-:S04]  /*0ad0*/  @P0 FFMA R12, R19, R4, R16 ;  /* 0x00000004130c0223 */ /* 0x008fc80000000010 */
[----:B----4-:R-:W-:-:S07]  /*0ae0*/  @!P1 FFMA R12, R3, R8, R12 ;  /* 0x00000008030c9223 */ /* 0x010fce000000000c */
.L_x_0:
[----:B------:R-:W0:Y:S02]  /*0af0*/  LDC.64 R2, c[0x0][0x390] ;  /* 0x0000e400ff027b82 */ /* 0x000e240000000a00 */
[----:B0-----:R-:W-:-:S05]  /*0b00*/  IMAD.WIDE R2, R0, 0x4, R2 ;  /* 0x0000000400027825 */ /* 0x001fca00078e0202 */
[----:B------:R-:W-:Y:S01]  /*0b10*/  STG.E desc[UR16][R2.64], R12 ;  /* 0x0000000c02007986 */ /* 0x000fe2000c101910 */
[----:B------:R-:W-:Y:S05]  /*0b20*/  EXIT ;  /* 0x000000000000794d */ /* 0x000fea0003800000 */
.L_x_4:
[----:B------:R-:W-:-:S00]  /*0b30*/  BRA `(.L_x_4) ;  /* 0xfffffffc00fc7947 */ /* 0x000fc0000383ffff */
[----:B------:R-:W-:-:S00]  /*0b40*/  NOP ;  /* 0x0000000000007918 */ /* 0x000fc00000000000 */
        /* <DEDUP_REMOVED lines=11> */
.L_x_5:


//--------------------- .nv.shared.reserved.0     --------------------------
	.section	.nv.shared.reserved.0,"aw",@nobits
	.weak		__nv_reservedSMEM_offset_0_alias
	.size		__nv_reservedSMEM_offset_0_alias, 0, 64
	.other		__nv_reservedSMEM_offset_0_alias,@"STO_CUDA_RESERVED_SHARED STV_DEFAULT"
__nv_reservedSMEM_offset_0_alias:
	.zero		0
	.zero		64


//--------------------- .nv.constant0._Z16dgemm_gpu_simplePKfS0_Pfi --------------------------
	.section	.nv.constant0._Z16dgemm_gpu_simplePKfS0_Pfi,"a",@progbits
	.sectionflags	@""
	.align	4
.nv.constant0._Z16dgemm_gpu_simplePKfS0_Pfi:
	.zero		924


//--------------------- SYMBOLS --------------------------

	.type		.nv.reservedSmem.offset0,@object
	.size		.nv.reservedSmem.offset0,0x4
